	.headerflags	@"EF_CUDA_TEXMODE_UNIFIED EF_CUDA_64BIT_ADDRESS EF_CUDA_ACCELERATORS EF_CUDA_SM90 EF_CUDA_VIRTUAL_SM(EF_CUDA_SM90)"
	.elftype	@"ET_EXEC"


//--------------------- .nv.info                  --------------------------
	.section	.nv.info,"",@"SHT_CUDA_INFO"
	.align	4


	//----- nvinfo : EIATTR_REGCOUNT
	.align		4
        /*0000*/ 	.byte	0x04, 0x2f
        /*0002*/ 	.short	(.L_3 - .L_2)
	.align		4
.L_2:
        /*0004*/ 	.word	index@(triton_poi_fused__native_batch_norm_legit_no_training_relu_18)
        /*0008*/ 	.word	0x00000010


	//----- nvinfo : EIATTR_MIN_STACK_SIZE
	.align		4
.L_3:
        /*000c*/ 	.byte	0x04, 0x12
        /*000e*/ 	.short	(.L_5 - .L_4)
	.align		4
.L_4:
        /*0010*/ 	.word	index@(triton_poi_fused__native_batch_norm_legit_no_training_relu_18)
        /*0014*/ 	.word	0x00000000


	//----- nvinfo : EIATTR_FRAME_SIZE
	.align		4
.L_5:
        /*0018*/ 	.byte	0x04, 0x11
        /*001a*/ 	.short	(.L_7 - .L_6)
	.align		4
.L_6:
        /*001c*/ 	.word	index@(triton_poi_fused__native_batch_norm_legit_no_training_relu_18)
        /*0020*/ 	.word	0x00000000


	//----- nvinfo : EIATTR_MIN_STACK_SIZE
	.align		4
.L_7:
        /*0024*/ 	.byte	0x04, 0x12
        /*0026*/ 	.short	(.L_9 - .L_8)
	.align		4
.L_8:
        /*0028*/ 	.word	index@(triton_poi_fused__native_batch_norm_legit_no_training_relu_18)
        /*002c*/ 	.word	0x00000000
.L_9:


//--------------------- .nv.info.triton_poi_fused__native_batch_norm_legit_no_training_relu_18 --------------------------
	.section	.nv.info.triton_poi_fused__native_batch_norm_legit_no_training_relu_18,"",@"SHT_CUDA_INFO"
	.sectionflags	@""
	.align	4


	//----- nvinfo : EIATTR_CUDA_API_VERSION
	.align		4
        /*0000*/ 	.byte	0x04, 0x37
        /*0002*/ 	.short	(.L_11 - .L_10)
.L_10:
        /*0004*/ 	.word	0x0000007c


	//----- nvinfo : EIATTR_KPARAM_INFO
	.align		4
.L_11:
        /*0008*/ 	.byte	0x04, 0x17
        /*000a*/ 	.short	(.L_13 - .L_12)
.L_12:
        /*000c*/ 	.word	0x00000000
        /*0010*/ 	.short	0x0006
        /*0012*/ 	.short	0x0030
        /*0014*/ 	.byte	0x00, 0xf0, 0x11, 0x00


	//----- nvinfo : EIATTR_KPARAM_INFO
	.align		4
.L_13:
        /*0018*/ 	.byte	0x04, 0x17
        /*001a*/ 	.short	(.L_15 - .L_14)
.L_14:
        /*001c*/ 	.word	0x00000000
        /*0020*/ 	.short	0x0005
        /*0022*/ 	.short	0x0028
        /*0024*/ 	.byte	0x00, 0xf4, 0x21, 0x00


	//----- nvinfo : EIATTR_KPARAM_INFO
	.align		4
.L_15:
        /*0028*/ 	.byte	0x04, 0x17
        /*002a*/ 	.short	(.L_17 - .L_16)
.L_16:
        /*002c*/ 	.word	0x00000000
        /*0030*/ 	.short	0x0004
        /*0032*/ 	.short	0x0020
        /*0034*/ 	.byte	0x00, 0xf4, 0x21, 0x00


	//----- nvinfo : EIATTR_KPARAM_INFO
	.align		4
.L_17:
        /*0038*/ 	.byte	0x04, 0x17
        /*003a*/ 	.short	(.L_19 - .L_18)
.L_18:
        /*003c*/ 	.word	0x00000000
        /*0040*/ 	.short	0x0003
        /*0042*/ 	.short	0x0018
        /*0044*/ 	.byte	0x00, 0xf4, 0x21, 0x00


	//----- nvinfo : EIATTR_KPARAM_INFO
	.align		4
.L_19:
        /*0048*/ 	.byte	0x04, 0x17
        /*004a*/ 	.short	(.L_21 - .L_20)
.L_20:
        /*004c*/ 	.word	0x00000000
        /*0050*/ 	.short	0x0002
        /*0052*/ 	.short	0x0010
        /*0054*/ 	.byte	0x00, 0xf4, 0x21, 0x00


	//----- nvinfo : EIATTR_KPARAM_INFO
	.align		4
.L_21:
        /*0058*/ 	.byte	0x04, 0x17
        /*005a*/ 	.short	(.L_23 - .L_22)
.L_22:
        /*005c*/ 	.word	0x00000000
        /*0060*/ 	.short	0x0001
        /*0062*/ 	.short	0x0008
        /*0064*/ 	.byte	0x00, 0xf4, 0x21, 0x00


	//----- nvinfo : EIATTR_KPARAM_INFO
	.align		4
.L_23:
        /*0068*/ 	.byte	0x04, 0x17
        /*006a*/ 	.short	(.L_25 - .L_24)
.L_24:
        /*006c*/ 	.word	0x00000000
        /*0070*/ 	.short	0x0000
        /*0072*/ 	.short	0x0000
        /*0074*/ 	.byte	0x00, 0xf4, 0x21, 0x00


	//----- nvinfo : EIATTR_SPARSE_MMA_MASK
	.align		4
.L_25:
        /*0078*/ 	.byte	0x03, 0x50
        /*007a*/ 	.short	0x0000


	//----- nvinfo : EIATTR_MAXREG_COUNT
	.align		4
        /*007c*/ 	.byte	0x03, 0x1b
        /*007e*/ 	.short	0x00ff


	//----- nvinfo : EIATTR_EXIT_INSTR_OFFSETS
	.align		4
        /*0080*/ 	.byte	0x04, 0x1c
        /*0082*/ 	.short	(.L_27 - .L_26)


	//   ....[0]....
.L_26:
        /*0084*/ 	.word	0x000002c0


	//----- nvinfo : EIATTR_REQNTID
	.align		4
.L_27:
        /*0088*/ 	.byte	0x04, 0x10
        /*008a*/ 	.short	(.L_29 - .L_28)
.L_28:
        /*008c*/ 	.word	0x00000080
        /*0090*/ 	.word	0x00000001
        /*0094*/ 	.word	0x00000001


	//----- nvinfo : EIATTR_CBANK_PARAM_SIZE
	.align		4
.L_29:
        /*0098*/ 	.byte	0x03, 0x19
        /*009a*/ 	.short	0x0034


	//----- nvinfo : EIATTR_PARAM_CBANK
	.align		4
        /*009c*/ 	.byte	0x04, 0x0a
        /*009e*/ 	.short	(.L_31 - .L_30)
	.align		4
.L_30:
        /*00a0*/ 	.word	index@(.nv.constant0.triton_poi_fused__native_batch_norm_legit_no_training_relu_18)
        /*00a4*/ 	.short	0x0210
        /*00a6*/ 	.short	0x0034


	//----- nvinfo : EIATTR_SW_WAR
	.align		4
.L_31:
        /*00a8*/ 	.byte	0x04, 0x36
        /*00aa*/ 	.short	(.L_33 - .L_32)
.L_32:
        /*00ac*/ 	.word	0x00000008
.L_33:


//--------------------- .nv.callgraph             --------------------------
	.section	.nv.callgraph,"",@"SHT_CUDA_CALLGRAPH"
	.align	4
	.sectionentsize	8
	.align		4
        /*0000*/ 	.word	0x00000000
	.align		4
        /*0004*/ 	.word	0xffffffff
	.align		4
        /*0008*/ 	.word	0x00000000
	.align		4
        /*000c*/ 	.word	0xfffffffe
	.align		4
        /*0010*/ 	.word	0x00000000
	.align		4
        /*0014*/ 	.word	0xfffffffd
	.align		4
        /*0018*/ 	.word	0x00000000
	.align		4
        /*001c*/ 	.word	0xfffffffc


//--------------------- .nv.constant4             --------------------------
	.section	.nv.constant4,"a",@progbits
	.align	8
	.align		8
.nv.constant4:
        /*0000*/ 	.dword	_$_str
	.align		8
        /*0008*/ 	.dword	_$_str_$_2


//--------------------- .text.triton_poi_fused__native_batch_norm_legit_no_training_relu_18 --------------------------
	.section	.text.triton_poi_fused__native_batch_norm_legit_no_training_relu_18,"ax",@progbits
	.align	128
        .global         triton_poi_fused__native_batch_norm_legit_no_training_relu_18
        .type           triton_poi_fused__native_batch_norm_legit_no_training_relu_18,@function
        .size           triton_poi_fused__native_batch_norm_legit_no_training_relu_18,(.L_x_1 - triton_poi_fused__native_batch_norm_legit_no_training_relu_18)
        .other          triton_poi_fused__native_batch_norm_legit_no_training_relu_18,@"STO_CUDA_ENTRY STV_DEFAULT"
triton_poi_fused__native_batch_norm_legit_no_training_relu_18:
.text.triton_poi_fused__native_batch_norm_legit_no_training_relu_18:
[----:B------:R-:W-:Y:S01]  /*0000*/  LDC R1, c[0x0][0x28] ;  /* 0x00000a00ff017b82 */ /* 0x000fe20000000800 */
[----:B------:R-:W1:Y:S07]  /*0010*/  S2R R0, SR_TID.X ;  /* 0x0000000000007919 */ /* 0x000e6e0000002100 */
[----:B------:R-:W2:Y:S01]  /*0020*/  LDC.64 R6, c[0x0][0x220] ;  /* 0x00008800ff067b82 */ /* 0x000ea20000000a00 */
[----:B------:R-:W-:Y:S01]  /*0030*/  ULDC.64 UR4, c[0x0][0x208] ;  /* 0x0000820000047ab9 */ /* 0x000fe20000000a00 */
[----:B------:R-:W3:Y:S06]  /*0040*/  S2R R3, SR_CTAID.X ;  /* 0x0000000000037919 */ /* 0x000eec0000002500 */
[----:B------:R-:W4:Y:S08]  /*0050*/  LDC.64 R4, c[0x0][0x218] ;  /* 0x00008600ff047b82 */ /* 0x000f300000000a00 */
[----:B------:R-:W5:Y:S08]  /*0060*/  LDC.64 R8, c[0x0][0x228] ;  /* 0x00008a00ff087b82 */ /* 0x000f700000000a00 */
[----:B------:R-:W5:Y:S01]  /*0070*/  LDC.64 R10, c[0x0][0x230] ;  /* 0x00008c00ff0a7b82 */ /* 0x000f620000000a00 */
[----:B-1----:R-:W-:-:S04]  /*0080*/  LOP3.LUT R0, R0, 0x7f, RZ, 0xc0, !PT ;  /* 0x0000007f00007812 */ /* 0x002fc800078ec0ff */
[----:B---3--:R-:W-:-:S05]  /*0090*/  LEA R0, R3, R0, 0x7 ;  /* 0x0000000003007211 */ /* 0x008fca00078e38ff */
[----:B------:R-:W-:-:S05]  /*00a0*/  IMAD.HI R2, R0, 0x2aaaaaab, RZ ;  /* 0x2aaaaaab00027827 */ /* 0x000fca00078e02ff */
[----:B------:R-:W-:-:S04]  /*00b0*/  SHF.R.U32.HI R3, RZ, 0x1f, R2 ;  /* 0x0000001fff037819 */ /* 0x000fc80000011602 */
[----:B------:R-:W-:-:S05]  /*00c0*/  LEA.HI R3, R2, R3, RZ, 0x1a ;  /* 0x0000000302037211 */ /* 0x000fca00078fd0ff */
[----:B------:R-:W-:Y:S02]  /*00d0*/  IMAD R13, R3, -0x180, R0 ;  /* 0xfffffe80030d7824 */ /* 0x000fe400078e0200 */
[----:B------:R-:W1:Y:S02]  /*00e0*/  LDC.64 R2, c[0x0][0x210] ;  /* 0x00008400ff027b82 */ /* 0x000e640000000a00 */
[----:B--2---:R-:W-:-:S06]  /*00f0*/  IMAD.WIDE R6, R13, 0x4, R6 ;  /* 0x000000040d067825 */ /* 0x004fcc00078e0206 */
[----:B------:R-:W2:Y:S01]  /*0100*/  LDG.E.EL R6, desc[UR4][R6.64] ;  /* 0x0000000406067981 */ /* 0x000ea2000c2e1900 */
[----:B----4-:R-:W-:-:S04]  /*0110*/  IMAD.WIDE R4, R13, 0x4, R4 ;  /* 0x000000040d047825 */ /* 0x010fc800078e0204 */
[C---:B-----5:R-:W-:Y:S02]  /*0120*/  IMAD.WIDE R8, R13.reuse, 0x4, R8 ;  /* 0x000000040d087825 */ /* 0x060fe400078e0208 */
[----:B------:R3:W4:Y:S02]  /*0130*/  LDG.E.EL R5, desc[UR4][R4.64] ;  /* 0x0000000404057981 */ /* 0x000724000c2e1900 */
[----:B0-----:R-:W-:Y:S02]  /*0140*/  IMAD.WIDE R10, R13, 0x4, R10 ;  /* 0x000000040d0a7825 */ /* 0x001fe400078e020a */
[----:B------:R-:W5:Y:S04]  /*0150*/  LDG.E.EL R8, desc[UR4][R8.64] ;  /* 0x0000000408087981 */ /* 0x000f68000c2e1900 */
[----:B------:R-:W5:Y:S01]  /*0160*/  LDG.E.EL R11, desc[UR4][R10.64] ;  /* 0x000000040a0b7981 */ /* 0x000f62000c2e1900 */
[----:B-1----:R-:W-:-:S05]  /*0170*/  IMAD.WIDE R2, R0, 0x4, R2 ;  /* 0x0000000400027825 */ /* 0x002fca00078e0202 */
[----:B------:R0:W4:Y:S01]  /*0180*/  LDG.E R12, desc[UR4][R2.64] ;  /* 0x00000004020c7981 */ /* 0x000122000c1e1900 */
[----:B---3--:R-:W-:Y:S01]  /*0190*/  HFMA2.MMA R4, -RZ, RZ, 1.625, 0 ;  /* 0x3e800000ff047435 */ /* 0x008fe200000001ff */
[----:B0-----:R-:W0:Y:S02]  /*01a0*/  LDC.64 R2, c[0x0][0x238] ;  /* 0x00008e00ff027b82 */ /* 0x001e240000000a00 */
[----:B0-----:R-:W-:-:S04]  /*01b0*/  IMAD.WIDE R2, R0, 0x4, R2 ;  /* 0x0000000400027825 */ /* 0x001fc800078e0202 */
[----:B--2---:R-:W-:-:S04]  /*01c0*/  FADD R6, R6, 9.9999997473787516356e-06 ;  /* 0x3727c5ac06067421 */ /* 0x004fc80000000000 */
[----:B------:R-:W0:Y:S02]  /*01d0*/  MUFU.SQRT R7, R6 ;  /* 0x0000000600077308 */ /* 0x000e240000002000 */
[C---:B0-----:R-:W-:Y:S02]  /*01e0*/  FSETP.GT.AND P0, PT, R7.reuse, 8.50705917302346158658e+37, PT ;  /* 0x7e8000000700780b */ /* 0x041fe40003f04000 */
[----:B------:R-:W-:-:S11]  /*01f0*/  FSETP.GEU.AND P1, PT, R7, 1.175494350822287508e-38, PT ;  /* 0x008000000700780b */ /* 0x000fd60003f2e000 */
[----:B------:R-:W-:-:S04]  /*0200*/  @P0 FMUL R7, R7, 0.25 ;  /* 0x3e80000007070820 */ /* 0x000fc80000400000 */
[----:B------:R-:W-:-:S06]  /*0210*/  @!P1 FMUL R7, R7, 16777216 ;  /* 0x4b80000007079820 */ /* 0x000fcc0000400000 */
[----:B------:R-:W0:Y:S01]  /*0220*/  MUFU.RCP R7, R7 ;  /* 0x0000000700077308 */ /* 0x000e220000001000 */
[----:B------:R-:W-:Y:S01]  /*0230*/  FSEL R4, R4, 1, P0 ;  /* 0x3f80000004047808 */ /* 0x000fe20000000000 */
[----:B----4-:R-:W-:-:S04]  /*0240*/  FADD R5, R12, -R5 ;  /* 0x800000050c057221 */ /* 0x010fc80000000000 */
[----:B------:R-:W-:-:S04]  /*0250*/  @!P1 FMUL R4, R4, 16777216 ;  /* 0x4b80000004049820 */ /* 0x000fc80000400000 */
[----:B0-----:R-:W-:-:S04]  /*0260*/  FMUL R4, R7, R4 ;  /* 0x0000000407047220 */ /* 0x001fc80000400000 */
[----:B------:R-:W-:-:S04]  /*0270*/  FMUL R4, R5, R4 ;  /* 0x0000000405047220 */ /* 0x000fc80000400000 */
[----:B-----5:R-:W-:-:S05]  /*0280*/  FFMA R4, R8, R4, R11 ;  /* 0x0000000408047223 */ /* 0x020fca000000000b */
[----:B------:R-:W-:-:S04]  /*0290*/  FSETP.GEU.AND P0, PT, R4, RZ, PT ;  /* 0x000000ff0400720b */ /* 0x000fc80003f0e000 */
[----:B------:R-:W-:-:S05]  /*02a0*/  FSEL R5, R4, RZ, P0 ;  /* 0x000000ff04057208 */ /* 0x000fca0000000000 */
[----:B------:R-:W-:Y:S01]  /*02b0*/  STG.E desc[UR4][R2.64], R5 ;  /* 0x0000000502007986 */ /* 0x000fe2000c101904 */
[----:B------:R-:W-:Y:S05]  /*02c0*/  EXIT ;  /* 0x000000000000794d */ /* 0x000fea0003800000 */
.L_x_0:
[----:B------:R-:W-:-:S00]  /*02d0*/  BRA `(.L_x_0) ;  /* 0xfffffffc00fc7947 */ /* 0x000fc0000383ffff */
[----:B------:R-:W-:-:S00]  /*02e0*/  NOP ;  /* 0x0000000000007918 */ /* 0x000fc00000000000 */
        /* <DEDUP_REMOVED lines=9> */
.L_x_1:


//--------------------- .nv.global.init           --------------------------
	.section	.nv.global.init,"aw",@progbits
.nv.global.init:
	.type		_$_str,@object
	.size		_$_str,(_$_str_$_2 - _$_str)
_$_str:
        /*0000*/ 	.byte	0x5f, 0x5f, 0x43, 0x55, 0x44, 0x41, 0x5f, 0x46, 0x54, 0x5a, 0x00
	.type		_$_str_$_2,@object
	.size		_$_str_$_2,(.L_1 - _$_str_$_2)
_$_str_$_2:
        /*000b*/ 	.byte	0x5f, 0x5f, 0x43, 0x55, 0x44, 0x41, 0x5f, 0x50, 0x52, 0x45, 0x43, 0x5f, 0x53, 0x51, 0x52, 0x54
        /*001b*/ 	.byte	0x00
.L_1:


//--------------------- .nv.constant0.triton_poi_fused__native_batch_norm_legit_no_training_relu_18 --------------------------
	.section	.nv.constant0.triton_poi_fused__native_batch_norm_legit_no_training_relu_18,"a",@progbits
	.sectionflags	@""
	.align	4
.nv.constant0.triton_poi_fused__native_batch_norm_legit_no_training_relu_18:
	.zero		580
